//
// Generated by NVIDIA NVVM Compiler
//
// Compiler Build ID: CL-36424714
// Cuda compilation tools, release 13.0, V13.0.88
// Based on NVVM 20.0.0
//

.version 9.0
.target sm_100
.address_size 64

	// .globl	_Z13cross_productPiS_S_

.visible .entry _Z13cross_productPiS_S_(
	.param .u64 .ptr .align 1 _Z13cross_productPiS_S__param_0,
	.param .u64 .ptr .align 1 _Z13cross_productPiS_S__param_1,
	.param .u64 .ptr .align 1 _Z13cross_productPiS_S__param_2
)
{
	.reg .b32 	%r<108>;
	.reg .b64 	%rd<13>;

	ld.param.u64 	%rd1, [_Z13cross_productPiS_S__param_0];
	ld.param.u64 	%rd2, [_Z13cross_productPiS_S__param_1];
	ld.param.u64 	%rd3, [_Z13cross_productPiS_S__param_2];
	cvta.to.global.u64 	%rd4, %rd2;
	cvta.to.global.u64 	%rd5, %rd1;
	cvta.to.global.u64 	%rd6, %rd3;
	mov.u32 	%r1, %ctaid.x;
	mov.u32 	%r2, %ntid.x;
	mov.u32 	%r3, %tid.x;
	mad.lo.s32 	%r4, %r1, %r2, %r3;
	mov.u32 	%r5, %ctaid.y;
	mov.u32 	%r6, %ntid.y;
	mov.u32 	%r7, %tid.y;
	mad.lo.s32 	%r8, %r5, %r6, %r7;
	shl.b32 	%r9, %r4, 5;
	add.s32 	%r10, %r9, %r8;
	mul.wide.s32 	%rd7, %r10, 4;
	add.s64 	%rd8, %rd6, %rd7;
	mov.b32 	%r11, 0;
	st.global.u32 	[%rd8], %r11;
	mul.wide.s32 	%rd9, %r9, 4;
	add.s64 	%rd10, %rd5, %rd9;
	ld.global.u32 	%r12, [%rd10];
	mul.wide.u32 	%rd11, %r8, 4;
	add.s64 	%rd12, %rd4, %rd11;
	ld.global.u32 	%r13, [%rd12];
	mul.lo.s32 	%r14, %r13, %r12;
	st.global.u32 	[%rd8], %r14;
	ld.global.u32 	%r15, [%rd10+4];
	ld.global.u32 	%r16, [%rd12+128];
	mad.lo.s32 	%r17, %r16, %r15, %r14;
	st.global.u32 	[%rd8], %r17;
	ld.global.u32 	%r18, [%rd10+8];
	ld.global.u32 	%r19, [%rd12+256];
	mad.lo.s32 	%r20, %r19, %r18, %r17;
	st.global.u32 	[%rd8], %r20;
	ld.global.u32 	%r21, [%rd10+12];
	ld.global.u32 	%r22, [%rd12+384];
	mad.lo.s32 	%r23, %r22, %r21, %r20;
	st.global.u32 	[%rd8], %r23;
	ld.global.u32 	%r24, [%rd10+16];
	ld.global.u32 	%r25, [%rd12+512];
	mad.lo.s32 	%r26, %r25, %r24, %r23;
	st.global.u32 	[%rd8], %r26;
	ld.global.u32 	%r27, [%rd10+20];
	ld.global.u32 	%r28, [%rd12+640];
	mad.lo.s32 	%r29, %r28, %r27, %r26;
	st.global.u32 	[%rd8], %r29;
	ld.global.u32 	%r30, [%rd10+24];
	ld.global.u32 	%r31, [%rd12+768];
	mad.lo.s32 	%r32, %r31, %r30, %r29;
	st.global.u32 	[%rd8], %r32;
	ld.global.u32 	%r33, [%rd10+28];
	ld.global.u32 	%r34, [%rd12+896];
	mad.lo.s32 	%r35, %r34, %r33, %r32;
	st.global.u32 	[%rd8], %r35;
	ld.global.u32 	%r36, [%rd10+32];
	ld.global.u32 	%r37, [%rd12+1024];
	mad.lo.s32 	%r38, %r37, %r36, %r35;
	st.global.u32 	[%rd8], %r38;
	ld.global.u32 	%r39, [%rd10+36];
	ld.global.u32 	%r40, [%rd12+1152];
	mad.lo.s32 	%r41, %r40, %r39, %r38;
	st.global.u32 	[%rd8], %r41;
	ld.global.u32 	%r42, [%rd10+40];
	ld.global.u32 	%r43, [%rd12+1280];
	mad.lo.s32 	%r44, %r43, %r42, %r41;
	st.global.u32 	[%rd8], %r44;
	ld.global.u32 	%r45, [%rd10+44];
	ld.global.u32 	%r46, [%rd12+1408];
	mad.lo.s32 	%r47, %r46, %r45, %r44;
	st.global.u32 	[%rd8], %r47;
	ld.global.u32 	%r48, [%rd10+48];
	ld.global.u32 	%r49, [%rd12+1536];
	mad.lo.s32 	%r50, %r49, %r48, %r47;
	st.global.u32 	[%rd8], %r50;
	ld.global.u32 	%r51, [%rd10+52];
	ld.global.u32 	%r52, [%rd12+1664];
	mad.lo.s32 	%r53, %r52, %r51, %r50;
	st.global.u32 	[%rd8], %r53;
	ld.global.u32 	%r54, [%rd10+56];
	ld.global.u32 	%r55, [%rd12+1792];
	mad.lo.s32 	%r56, %r55, %r54, %r53;
	st.global.u32 	[%rd8], %r56;
	ld.global.u32 	%r57, [%rd10+60];
	ld.global.u32 	%r58, [%rd12+1920];
	mad.lo.s32 	%r59, %r58, %r57, %r56;
	st.global.u32 	[%rd8], %r59;
	ld.global.u32 	%r60, [%rd10+64];
	ld.global.u32 	%r61, [%rd12+2048];
	mad.lo.s32 	%r62, %r61, %r60, %r59;
	st.global.u32 	[%rd8], %r62;
	ld.global.u32 	%r63, [%rd10+68];
	ld.global.u32 	%r64, [%rd12+2176];
	mad.lo.s32 	%r65, %r64, %r63, %r62;
	st.global.u32 	[%rd8], %r65;
	ld.global.u32 	%r66, [%rd10+72];
	ld.global.u32 	%r67, [%rd12+2304];
	mad.lo.s32 	%r68, %r67, %r66, %r65;
	st.global.u32 	[%rd8], %r68;
	ld.global.u32 	%r69, [%rd10+76];
	ld.global.u32 	%r70, [%rd12+2432];
	mad.lo.s32 	%r71, %r70, %r69, %r68;
	st.global.u32 	[%rd8], %r71;
	ld.global.u32 	%r72, [%rd10+80];
	ld.global.u32 	%r73, [%rd12+2560];
	mad.lo.s32 	%r74, %r73, %r72, %r71;
	st.global.u32 	[%rd8], %r74;
	ld.global.u32 	%r75, [%rd10+84];
	ld.global.u32 	%r76, [%rd12+2688];
	mad.lo.s32 	%r77, %r76, %r75, %r74;
	st.global.u32 	[%rd8], %r77;
	ld.global.u32 	%r78, [%rd10+88];
	ld.global.u32 	%r79, [%rd12+2816];
	mad.lo.s32 	%r80, %r79, %r78, %r77;
	st.global.u32 	[%rd8], %r80;
	ld.global.u32 	%r81, [%rd10+92];
	ld.global.u32 	%r82, [%rd12+2944];
	mad.lo.s32 	%r83, %r82, %r81, %r80;
	st.global.u32 	[%rd8], %r83;
	ld.global.u32 	%r84, [%rd10+96];
	ld.global.u32 	%r85, [%rd12+3072];
	mad.lo.s32 	%r86, %r85, %r84, %r83;
	st.global.u32 	[%rd8], %r86;
	ld.global.u32 	%r87, [%rd10+100];
	ld.global.u32 	%r88, [%rd12+3200];
	mad.lo.s32 	%r89, %r88, %r87, %r86;
	st.global.u32 	[%rd8], %r89;
	ld.global.u32 	%r90, [%rd10+104];
	ld.global.u32 	%r91, [%rd12+3328];
	mad.lo.s32 	%r92, %r91, %r90, %r89;
	st.global.u32 	[%rd8], %r92;
	ld.global.u32 	%r93, [%rd10+108];
	ld.global.u32 	%r94, [%rd12+3456];
	mad.lo.s32 	%r95, %r94, %r93, %r92;
	st.global.u32 	[%rd8], %r95;
	ld.global.u32 	%r96, [%rd10+112];
	ld.global.u32 	%r97, [%rd12+3584];
	mad.lo.s32 	%r98, %r97, %r96, %r95;
	st.global.u32 	[%rd8], %r98;
	ld.global.u32 	%r99, [%rd10+116];
	ld.global.u32 	%r100, [%rd12+3712];
	mad.lo.s32 	%r101, %r100, %r99, %r98;
	st.global.u32 	[%rd8], %r101;
	ld.global.u32 	%r102, [%rd10+120];
	ld.global.u32 	%r103, [%rd12+3840];
	mad.lo.s32 	%r104, %r103, %r102, %r101;
	st.global.u32 	[%rd8], %r104;
	ld.global.u32 	%r105, [%rd10+124];
	ld.global.u32 	%r106, [%rd12+3968];
	mad.lo.s32 	%r107, %r106, %r105, %r104;
	st.global.u32 	[%rd8], %r107;
	ret;

}


// ===== COMPILED SASS (sm_100) =====

	.target	sm_100

	.elftype	@"ET_EXEC"


//--------------------- .note.nv.tkinfo           --------------------------
	.section	.note.nv.tkinfo,"",@"SHT_NOTE"
	.sectionflags	@"SHF_NOTE_NV_TKINFO"
	.tkinfo
        /*0018*/ 	.word	0x00000002
        /*0030*/ 	.string	""
        /*0030*/ 	.string	"ptxas"
        /*0030*/ 	.string	"Cuda compilation tools, release 13.0, V13.0.88"
        /*0030*/ 	.string	"Build cuda_13.0.r13.0/compiler.36424714_0"
        /*0030*/ 	.string	"-arch sm_100 -m 64 "



//--------------------- .note.nv.cuinfo           --------------------------
	.section	.note.nv.cuinfo,"",@"SHT_NOTE"
	.sectionflags	@"SHF_NOTE_NV_CUINFO"
        /*0018*/ 	.short	0x0002
        /*001a*/ 	.short	0x0064
        /*001c*/ 	.short	0x0082
	.zero		2


//--------------------- .nv.info                  --------------------------
	.section	.nv.info,"",@"SHT_CUDA_INFO"
	.align	4


	//----- nvinfo : EIATTR_REGCOUNT
	.align		4
        /*0000*/ 	.byte	0x04, 0x2f
        /*0002*/ 	.short	(.L_1 - .L_0)
	.align		4
.L_0:
        /*0004*/ 	.word	index@(_Z13cross_productPiS_S_)
        /*0008*/ 	.word	0x00000010


	//----- nvinfo : EIATTR_FRAME_SIZE
	.align		4
.L_1:
        /*000c*/ 	.byte	0x04, 0x11
        /*000e*/ 	.short	(.L_3 - .L_2)
	.align		4
.L_2:
        /*0010*/ 	.word	index@(_Z13cross_productPiS_S_)
        /*0014*/ 	.word	0x00000000


	//----- nvinfo : EIATTR_MIN_STACK_SIZE
	.align		4
.L_3:
        /*0018*/ 	.byte	0x04, 0x12
        /*001a*/ 	.short	(.L_5 - .L_4)
	.align		4
.L_4:
        /*001c*/ 	.word	index@(_Z13cross_productPiS_S_)
        /*0020*/ 	.word	0x00000000
.L_5:


//--------------------- .nv.compat                --------------------------
	.section	.nv.compat,"",@"SHT_CUDA_COMPAT_INFO"
	.align	4
        /*0000*/ 	.byte	0x02, 0x09, 0x00, 0x00, 0x02, 0x02, 0x01, 0x00, 0x02, 0x05, 0x05, 0x00, 0x03, 0x07, 0x01, 0x01
        /*0010*/ 	.byte	0x02, 0x03, 0x00, 0x00, 0x02, 0x06, 0x01, 0x00, 0x04, 0x0b, 0x08, 0x00, 0x09, 0x00, 0x00, 0x00
        /*0020*/ 	.byte	0x00, 0x00, 0x00, 0x00


//--------------------- .nv.info._Z13cross_productPiS_S_ --------------------------
	.section	.nv.info._Z13cross_productPiS_S_,"",@"SHT_CUDA_INFO"
	.sectionflags	@""
	.align	4


	//----- nvinfo : EIATTR_CUDA_API_VERSION
	.align		4
        /*0000*/ 	.byte	0x04, 0x37
        /*0002*/ 	.short	(.L_7 - .L_6)
.L_6:
        /*0004*/ 	.word	0x00000082


	//----- nvinfo : EIATTR_KPARAM_INFO
	.align		4
.L_7:
        /*0008*/ 	.byte	0x04, 0x17
        /*000a*/ 	.short	(.L_9 - .L_8)
.L_8:
        /*000c*/ 	.word	0x00000000
        /*0010*/ 	.short	0x0002
        /*0012*/ 	.short	0x0010
        /*0014*/ 	.byte	0x00, 0xf5, 0x21, 0x00


	//----- nvinfo : EIATTR_KPARAM_INFO
	.align		4
.L_9:
        /*0018*/ 	.byte	0x04, 0x17
        /*001a*/ 	.short	(.L_11 - .L_10)
.L_10:
        /*001c*/ 	.word	0x00000000
        /*0020*/ 	.short	0x0001
        /*0022*/ 	.short	0x0008
        /*0024*/ 	.byte	0x00, 0xf5, 0x21, 0x00


	//----- nvinfo : EIATTR_KPARAM_INFO
	.align		4
.L_11:
        /*0028*/ 	.byte	0x04, 0x17
        /*002a*/ 	.short	(.L_13 - .L_12)
.L_12:
        /*002c*/ 	.word	0x00000000
        /*0030*/ 	.short	0x0000
        /*0032*/ 	.short	0x0000
        /*0034*/ 	.byte	0x00, 0xf5, 0x21, 0x00


	//----- nvinfo : EIATTR_SPARSE_MMA_MASK
	.align		4
.L_13:
        /*0038*/ 	.byte	0x03, 0x50
        /*003a*/ 	.short	0x0000


	//----- nvinfo : EIATTR_MAXREG_COUNT
	.align		4
        /*003c*/ 	.byte	0x03, 0x1b
        /*003e*/ 	.short	0x00ff


	//----- nvinfo : EIATTR_MERCURY_ISA_VERSION
	.align		4
        /*0040*/ 	.byte	0x03, 0x5f
        /*0042*/ 	.short	0x0101


	//----- nvinfo : EIATTR_VRC_CTA_INIT_COUNT
	.align		4
        /*0044*/ 	.byte	0x02, 0x4a
	.zero		1
	.zero		1


	//----- nvinfo : EIATTR_EXIT_INSTR_OFFSETS
	.align		4
        /*0048*/ 	.byte	0x04, 0x1c
        /*004a*/ 	.short	(.L_15 - .L_14)


	//   ....[0]....
.L_14:
        /*004c*/ 	.word	0x00000930


	//----- nvinfo : EIATTR_CBANK_PARAM_SIZE
	.align		4
.L_15:
        /*0050*/ 	.byte	0x03, 0x19
        /*0052*/ 	.short	0x0018


	//----- nvinfo : EIATTR_PARAM_CBANK
	.align		4
        /*0054*/ 	.byte	0x04, 0x0a
        /*0056*/ 	.short	(.L_17 - .L_16)
	.align		4
.L_16:
        /*0058*/ 	.word	index@(.nv.constant0._Z13cross_productPiS_S_)
        /*005c*/ 	.short	0x0380
        /*005e*/ 	.short	0x0018


	//----- nvinfo : EIATTR_SW_WAR
	.align		4
.L_17:
        /*0060*/ 	.byte	0x04, 0x36
        /*0062*/ 	.short	(.L_19 - .L_18)
.L_18:
        /*0064*/ 	.word	0x00000008
.L_19:


//--------------------- .nv.callgraph             --------------------------
	.section	.nv.callgraph,"",@"SHT_CUDA_CALLGRAPH"
	.align	4
	.sectionentsize	8
	.align		4
        /*0000*/ 	.word	0x00000000
	.align		4
        /*0004*/ 	.word	0xffffffff
	.align		4
        /*0008*/ 	.word	0x00000000
	.align		4
        /*000c*/ 	.word	0xfffffffe
	.align		4
        /*0010*/ 	.word	0x00000000
	.align		4
        /*0014*/ 	.word	0xfffffffd
	.align		4
        /*0018*/ 	.word	0x00000000
	.align		4
        /*001c*/ 	.word	0xfffffffc


//--------------------- .text._Z13cross_productPiS_S_ --------------------------
	.section	.text._Z13cross_productPiS_S_,"ax",@progbits
	.align	128
        .global         _Z13cross_productPiS_S_
        .type           _Z13cross_productPiS_S_,@function
        .size           _Z13cross_productPiS_S_,(.L_x_1 - _Z13cross_productPiS_S_)
        .other          _Z13cross_productPiS_S_,@"STO_CUDA_ENTRY STV_DEFAULT"
_Z13cross_productPiS_S_:
.text._Z13cross_productPiS_S_:
[----:B------:R-:W-:Y:S01]  /*0000*/  LDC R1, c[0x0][0x37c] ;  /* 0x0000df00ff017b82 */ /* 0x000fe20000000800 */
[----:B------:R-:W0:Y:S07]  /*0010*/  S2R R9, SR_TID.X ;  /* 0x0000000000097919 */ /* 0x000e2e0000002100 */
[----:B------:R-:W0:Y:S01]  /*0020*/  S2UR UR4, SR_CTAID.X ;  /* 0x00000000000479c3 */ /* 0x000e220000002500 */
[----:B------:R-:W1:Y:S07]  /*0030*/  S2R R11, SR_TID.Y ;  /* 0x00000000000b7919 */ /* 0x000e6e0000002200 */
[----:B------:R-:W0:Y:S08]  /*0040*/  LDC R0, c[0x0][0x360] ;  /* 0x0000d800ff007b82 */ /* 0x000e300000000800 */
[----:B------:R-:W1:Y:S08]  /*0050*/  S2UR UR6, SR_CTAID.Y ;  /* 0x00000000000679c3 */ /* 0x000e700000002600 */
[----:B------:R-:W1:Y:S08]  /*0060*/  LDC R8, c[0x0][0x364] ;  /* 0x0000d900ff087b82 */ /* 0x000e700000000800 */
[----:B------:R-:W2:Y:S01]  /*0070*/  LDC.64 R2, c[0x0][0x390] ;  /* 0x0000e400ff027b82 */ /* 0x000ea20000000a00 */
[----:B0-----:R-:W-:Y:S01]  /*0080*/  IMAD R0, R0, UR4, R9 ;  /* 0x0000000400007c24 */ /* 0x001fe2000f8e0209 */
[----:B------:R-:W0:Y:S04]  /*0090*/  LDCU.64 UR4, c[0x0][0x358] ;  /* 0x00006b00ff0477ac */ /* 0x000e280008000a00 */
[----:B------:R-:W-:-:S02]  /*00a0*/  SHF.L.U32 R0, R0, 0x5, RZ ;  /* 0x0000000500007819 */ /* 0x000fc400000006ff */
[----:B------:R-:W3:Y:S08]  /*00b0*/  LDC.64 R4, c[0x0][0x380] ;  /* 0x0000e000ff047b82 */ /* 0x000ef00000000a00 */
[----:B------:R-:W4:Y:S01]  /*00c0*/  LDC.64 R6, c[0x0][0x388] ;  /* 0x0000e200ff067b82 */ /* 0x000f220000000a00 */
[----:B-1----:R-:W-:-:S05]  /*00d0*/  IMAD R9, R8, UR6, R11 ;  /* 0x0000000608097c24 */ /* 0x002fca000f8e020b */
[----:B------:R-:W-:-:S05]  /*00e0*/  IADD3 R11, PT, PT, R9, R0, RZ ;  /* 0x00000000090b7210 */ /* 0x000fca0007ffe0ff */
[----:B--2---:R-:W-:-:S04]  /*00f0*/  IMAD.WIDE R2, R11, 0x4, R2 ;  /* 0x000000040b027825 */ /* 0x004fc800078e0202 */
[----:B---3--:R-:W-:Y:S01]  /*0100*/  IMAD.WIDE R4, R0, 0x4, R4 ;  /* 0x0000000400047825 */ /* 0x008fe200078e0204 */
[----:B0-----:R-:W-:Y:S04]  /*0110*/  STG.E desc[UR4][R2.64], RZ ;  /* 0x000000ff02007986 */ /* 0x001fe8000c101904 */
[----:B------:R-:W2:Y:S01]  /*0120*/  LDG.E R0, desc[UR4][R4.64] ;  /* 0x0000000404007981 */ /* 0x000ea2000c1e1900 */
[----:B----4-:R-:W-:-:S05]  /*0130*/  IMAD.WIDE.U32 R6, R9, 0x4, R6 ;  /* 0x0000000409067825 */ /* 0x010fca00078e0006 */
[----:B------:R-:W2:Y:S02]  /*0140*/  LDG.E R9, desc[UR4][R6.64] ;  /* 0x0000000406097981 */ /* 0x000ea4000c1e1900 */
[----:B--2---:R-:W-:-:S05]  /*0150*/  IMAD R9, R0, R9, RZ ;  /* 0x0000000900097224 */ /* 0x004fca00078e02ff */
[----:B------:R0:W-:Y:S04]  /*0160*/  STG.E desc[UR4][R2.64], R9 ;  /* 0x0000000902007986 */ /* 0x0001e8000c101904 */
[----:B------:R-:W2:Y:S04]  /*0170*/  LDG.E R0, desc[UR4][R4.64+0x4] ;  /* 0x0000040404007981 */ /* 0x000ea8000c1e1900 */
[----:B------:R-:W2:Y:S02]  /*0180*/  LDG.E R8, desc[UR4][R6.64+0x80] ;  /* 0x0000800406087981 */ /* 0x000ea4000c1e1900 */
[----:B--2---:R-:W-:-:S05]  /*0190*/  IMAD R11, R0, R8, R9 ;  /* 0x00000008000b7224 */ /* 0x004fca00078e0209 */
[----:B------:R1:W-:Y:S04]  /*01a0*/  STG.E desc[UR4][R2.64], R11 ;  /* 0x0000000b02007986 */ /* 0x0003e8000c101904 */
[----:B------:R-:W2:Y:S04]  /*01b0*/  LDG.E R0, desc[UR4][R4.64+0x8] ;  /* 0x0000080404007981 */ /* 0x000ea8000c1e1900 */
[----:B------:R-:W2:Y:S02]  /*01c0*/  LDG.E R8, desc[UR4][R6.64+0x100] ;  /* 0x0001000406087981 */ /* 0x000ea4000c1e1900 */
[----:B--2---:R-:W-:-:S05]  /*01d0*/  IMAD R13, R0, R8, R11 ;  /* 0x00000008000d7224 */ /* 0x004fca00078e020b */
[----:B------:R2:W-:Y:S04]  /*01e0*/  STG.E desc[UR4][R2.64], R13 ;  /* 0x0000000d02007986 */ /* 0x0005e8000c101904 */
[----:B------:R-:W0:Y:S04]  /*01f0*/  LDG.E R0, desc[UR4][R4.64+0xc] ;  /* 0x00000c0404007981 */ /* 0x000e28000c1e1900 */
[----:B------:R-:W0:Y:S02]  /*0200*/  LDG.E R8, desc[UR4][R6.64+0x180] ;  /* 0x0001800406087981 */ /* 0x000e24000c1e1900 */
[----:B0-----:R-:W-:-:S05]  /*0210*/  IMAD R9, R0, R8, R13 ;  /* 0x0000000800097224 */ /* 0x001fca00078e020d */
[----:B------:R0:W-:Y:S04]  /*0220*/  STG.E desc[UR4][R2.64], R9 ;  /* 0x0000000902007986 */ /* 0x0001e8000c101904 */
[----:B------:R-:W1:Y:S04]  /*0230*/  LDG.E R0, desc[UR4][R4.64+0x10] ;  /* 0x0000100404007981 */ /* 0x000e68000c1e1900 */
[----:B------:R-:W1:Y:S02]  /*0240*/  LDG.E R8, desc[UR4][R6.64+0x200] ;  /* 0x0002000406087981 */ /* 0x000e64000c1e1900 */
[----:B-1----:R-:W-:-:S05]  /*0250*/  IMAD R11, R0, R8, R9 ;  /* 0x00000008000b7224 */ /* 0x002fca00078e0209 */
        /* <DEDUP_REMOVED lines=100> */
[----:B------:R-:W-:Y:S04]  /*08a0*/  STG.E desc[UR4][R2.64], R13 ;  /* 0x0000000d02007986 */ /* 0x000fe8000c101904 */
[----:B------:R-:W0:Y:S04]  /*08b0*/  LDG.E R0, desc[UR4][R4.64+0x78] ;  /* 0x0000780404007981 */ /* 0x000e28000c1e1900 */
[----:B------:R-:W0:Y:S02]  /*08c0*/  LDG.E R8, desc[UR4][R6.64+0xf00] ;  /* 0x000f000406087981 */ /* 0x000e24000c1e1900 */
[----:B0-----:R-:W-:-:S05]  /*08d0*/  IMAD R9, R0, R8, R13 ;  /* 0x0000000800097224 */ /* 0x001fca00078e020d */
[----:B------:R-:W-:Y:S04]  /*08e0*/  STG.E desc[UR4][R2.64], R9 ;  /* 0x0000000902007986 */ /* 0x000fe8000c101904 */
[----:B------:R-:W1:Y:S04]  /*08f0*/  LDG.E R0, desc[UR4][R4.64+0x7c] ;  /* 0x00007c0404007981 */ /* 0x000e68000c1e1900 */
[----:B------:R-:W1:Y:S02]  /*0900*/  LDG.E R8, desc[UR4][R6.64+0xf80] ;  /* 0x000f800406087981 */ /* 0x000e64000c1e1900 */
[----:B-1----:R-:W-:-:S05]  /*0910*/  IMAD R11, R0, R8, R9 ;  /* 0x00000008000b7224 */ /* 0x002fca00078e0209 */
[----:B------:R-:W-:Y:S01]  /*0920*/  STG.E desc[UR4][R2.64], R11 ;  /* 0x0000000b02007986 */ /* 0x000fe2000c101904 */
[----:B------:R-:W-:Y:S05]  /*0930*/  EXIT ;  /* 0x000000000000794d */ /* 0x000fea0003800000 */
.L_x_0:
[----:B------:R-:W-:-:S00]  /*0940*/  BRA `(.L_x_0) ;  /* 0xfffffffc00fc7947 */ /* 0x000fc0000383ffff */
[----:B------:R-:W-:-:S00]  /*0950*/  NOP ;  /* 0x0000000000007918 */ /* 0x000fc00000000000 */
        /* <DEDUP_REMOVED lines=10> */
.L_x_1:


//--------------------- .nv.shared.reserved.0     --------------------------
	.section	.nv.shared.reserved.0,"aw",@nobits
	.weak		__nv_reservedSMEM_offset_0_alias
	.size		__nv_reservedSMEM_offset_0_alias, 0, 64
	.other		__nv_reservedSMEM_offset_0_alias,@"STO_CUDA_RESERVED_SHARED STV_DEFAULT"
__nv_reservedSMEM_offset_0_alias:
	.zero		0
	.zero		64


//--------------------- .nv.constant0._Z13cross_productPiS_S_ --------------------------
	.section	.nv.constant0._Z13cross_productPiS_S_,"a",@progbits
	.sectionflags	@""
	.align	4
.nv.constant0._Z13cross_productPiS_S_:
	.zero		920


//--------------------- SYMBOLS --------------------------

	.type		.nv.reservedSmem.offset0,@object
	.size		.nv.reservedSmem.offset0,0x4
